	.headerflags	@"EF_CUDA_TEXMODE_UNIFIED EF_CUDA_64BIT_ADDRESS EF_CUDA_ACCELERATORS EF_CUDA_SM90 EF_CUDA_VIRTUAL_SM(EF_CUDA_SM90)"
	.elftype	@"ET_EXEC"


//--------------------- .nv.info                  --------------------------
	.section	.nv.info,"",@"SHT_CUDA_INFO"
	.align	4


	//----- nvinfo : EIATTR_REGCOUNT
	.align		4
        /*0000*/ 	.byte	0x04, 0x2f
        /*0002*/ 	.short	(.L_3 - .L_2)
	.align		4
.L_2:
        /*0004*/ 	.word	index@(triton_poi_fused__native_batch_norm_legit_no_training_relu_10)
        /*0008*/ 	.word	0x00000016


	//----- nvinfo : EIATTR_MIN_STACK_SIZE
	.align		4
.L_3:
        /*000c*/ 	.byte	0x04, 0x12
        /*000e*/ 	.short	(.L_5 - .L_4)
	.align		4
.L_4:
        /*0010*/ 	.word	index@(triton_poi_fused__native_batch_norm_legit_no_training_relu_10)
        /*0014*/ 	.word	0x00000000


	//----- nvinfo : EIATTR_FRAME_SIZE
	.align		4
.L_5:
        /*0018*/ 	.byte	0x04, 0x11
        /*001a*/ 	.short	(.L_7 - .L_6)
	.align		4
.L_6:
        /*001c*/ 	.word	index@(triton_poi_fused__native_batch_norm_legit_no_training_relu_10)
        /*0020*/ 	.word	0x00000000


	//----- nvinfo : EIATTR_MIN_STACK_SIZE
	.align		4
.L_7:
        /*0024*/ 	.byte	0x04, 0x12
        /*0026*/ 	.short	(.L_9 - .L_8)
	.align		4
.L_8:
        /*0028*/ 	.word	index@(triton_poi_fused__native_batch_norm_legit_no_training_relu_10)
        /*002c*/ 	.word	0x00000000
.L_9:


//--------------------- .nv.info.triton_poi_fused__native_batch_norm_legit_no_training_relu_10 --------------------------
	.section	.nv.info.triton_poi_fused__native_batch_norm_legit_no_training_relu_10,"",@"SHT_CUDA_INFO"
	.sectionflags	@""
	.align	4


	//----- nvinfo : EIATTR_CUDA_API_VERSION
	.align		4
        /*0000*/ 	.byte	0x04, 0x37
        /*0002*/ 	.short	(.L_11 - .L_10)
.L_10:
        /*0004*/ 	.word	0x0000007c


	//----- nvinfo : EIATTR_KPARAM_INFO
	.align		4
.L_11:
        /*0008*/ 	.byte	0x04, 0x17
        /*000a*/ 	.short	(.L_13 - .L_12)
.L_12:
        /*000c*/ 	.word	0x00000000
        /*0010*/ 	.short	0x0006
        /*0012*/ 	.short	0x0030
        /*0014*/ 	.byte	0x00, 0xf0, 0x11, 0x00


	//----- nvinfo : EIATTR_KPARAM_INFO
	.align		4
.L_13:
        /*0018*/ 	.byte	0x04, 0x17
        /*001a*/ 	.short	(.L_15 - .L_14)
.L_14:
        /*001c*/ 	.word	0x00000000
        /*0020*/ 	.short	0x0005
        /*0022*/ 	.short	0x0028
        /*0024*/ 	.byte	0x00, 0xf4, 0x21, 0x00


	//----- nvinfo : EIATTR_KPARAM_INFO
	.align		4
.L_15:
        /*0028*/ 	.byte	0x04, 0x17
        /*002a*/ 	.short	(.L_17 - .L_16)
.L_16:
        /*002c*/ 	.word	0x00000000
        /*0030*/ 	.short	0x0004
        /*0032*/ 	.short	0x0020
        /*0034*/ 	.byte	0x00, 0xf4, 0x21, 0x00


	//----- nvinfo : EIATTR_KPARAM_INFO
	.align		4
.L_17:
        /*0038*/ 	.byte	0x04, 0x17
        /*003a*/ 	.short	(.L_19 - .L_18)
.L_18:
        /*003c*/ 	.word	0x00000000
        /*0040*/ 	.short	0x0003
        /*0042*/ 	.short	0x0018
        /*0044*/ 	.byte	0x00, 0xf4, 0x21, 0x00


	//----- nvinfo : EIATTR_KPARAM_INFO
	.align		4
.L_19:
        /*0048*/ 	.byte	0x04, 0x17
        /*004a*/ 	.short	(.L_21 - .L_20)
.L_20:
        /*004c*/ 	.word	0x00000000
        /*0050*/ 	.short	0x0002
        /*0052*/ 	.short	0x0010
        /*0054*/ 	.byte	0x00, 0xf4, 0x21, 0x00


	//----- nvinfo : EIATTR_KPARAM_INFO
	.align		4
.L_21:
        /*0058*/ 	.byte	0x04, 0x17
        /*005a*/ 	.short	(.L_23 - .L_22)
.L_22:
        /*005c*/ 	.word	0x00000000
        /*0060*/ 	.short	0x0001
        /*0062*/ 	.short	0x0008
        /*0064*/ 	.byte	0x00, 0xf4, 0x21, 0x00


	//----- nvinfo : EIATTR_KPARAM_INFO
	.align		4
.L_23:
        /*0068*/ 	.byte	0x04, 0x17
        /*006a*/ 	.short	(.L_25 - .L_24)
.L_24:
        /*006c*/ 	.word	0x00000000
        /*0070*/ 	.short	0x0000
        /*0072*/ 	.short	0x0000
        /*0074*/ 	.byte	0x00, 0xf4, 0x21, 0x00


	//----- nvinfo : EIATTR_SPARSE_MMA_MASK
	.align		4
.L_25:
        /*0078*/ 	.byte	0x03, 0x50
        /*007a*/ 	.short	0x0000


	//----- nvinfo : EIATTR_MAXREG_COUNT
	.align		4
        /*007c*/ 	.byte	0x03, 0x1b
        /*007e*/ 	.short	0x00ff


	//----- nvinfo : EIATTR_EXIT_INSTR_OFFSETS
	.align		4
        /*0080*/ 	.byte	0x04, 0x1c
        /*0082*/ 	.short	(.L_27 - .L_26)


	//   ....[0]....
.L_26:
        /*0084*/ 	.word	0x00000480


	//   ....[1]....
        /*0088*/ 	.word	0x000004a0


	//----- nvinfo : EIATTR_REQNTID
	.align		4
.L_27:
        /*008c*/ 	.byte	0x04, 0x10
        /*008e*/ 	.short	(.L_29 - .L_28)
.L_28:
        /*0090*/ 	.word	0x00000080
        /*0094*/ 	.word	0x00000001
        /*0098*/ 	.word	0x00000001


	//----- nvinfo : EIATTR_CBANK_PARAM_SIZE
	.align		4
.L_29:
        /*009c*/ 	.byte	0x03, 0x19
        /*009e*/ 	.short	0x0034


	//----- nvinfo : EIATTR_PARAM_CBANK
	.align		4
        /*00a0*/ 	.byte	0x04, 0x0a
        /*00a2*/ 	.short	(.L_31 - .L_30)
	.align		4
.L_30:
        /*00a4*/ 	.word	index@(.nv.constant0.triton_poi_fused__native_batch_norm_legit_no_training_relu_10)
        /*00a8*/ 	.short	0x0210
        /*00aa*/ 	.short	0x0034


	//----- nvinfo : EIATTR_SW_WAR
	.align		4
.L_31:
        /*00ac*/ 	.byte	0x04, 0x36
        /*00ae*/ 	.short	(.L_33 - .L_32)
.L_32:
        /*00b0*/ 	.word	0x00000008
.L_33:


//--------------------- .nv.callgraph             --------------------------
	.section	.nv.callgraph,"",@"SHT_CUDA_CALLGRAPH"
	.align	4
	.sectionentsize	8
	.align		4
        /*0000*/ 	.word	0x00000000
	.align		4
        /*0004*/ 	.word	0xffffffff
	.align		4
        /*0008*/ 	.word	0x00000000
	.align		4
        /*000c*/ 	.word	0xfffffffe
	.align		4
        /*0010*/ 	.word	0x00000000
	.align		4
        /*0014*/ 	.word	0xfffffffd
	.align		4
        /*0018*/ 	.word	0x00000000
	.align		4
        /*001c*/ 	.word	0xfffffffc


//--------------------- .nv.constant4             --------------------------
	.section	.nv.constant4,"a",@progbits
	.align	8
	.align		8
.nv.constant4:
        /*0000*/ 	.dword	_$_str
	.align		8
        /*0008*/ 	.dword	_$_str_$_2


//--------------------- .text.triton_poi_fused__native_batch_norm_legit_no_training_relu_10 --------------------------
	.section	.text.triton_poi_fused__native_batch_norm_legit_no_training_relu_10,"ax",@progbits
	.align	128
        .global         triton_poi_fused__native_batch_norm_legit_no_training_relu_10
        .type           triton_poi_fused__native_batch_norm_legit_no_training_relu_10,@function
        .size           triton_poi_fused__native_batch_norm_legit_no_training_relu_10,(.L_x_1 - triton_poi_fused__native_batch_norm_legit_no_training_relu_10)
        .other          triton_poi_fused__native_batch_norm_legit_no_training_relu_10,@"STO_CUDA_ENTRY STV_DEFAULT"
triton_poi_fused__native_batch_norm_legit_no_training_relu_10:
.text.triton_poi_fused__native_batch_norm_legit_no_training_relu_10:
[----:B------:R-:W0:Y:S01]  /*0000*/  LDC R1, c[0x0][0x28] ;  /* 0x00000a00ff017b82 */ /* 0x000e220000000800 */
[----:B------:R-:W1:Y:S07]  /*0010*/  S2R R0, SR_TID.X ;  /* 0x0000000000007919 */ /* 0x000e6e0000002100 */
[----:B------:R-:W2:Y:S01]  /*0020*/  LDC.64 R8, c[0x0][0x220] ;  /* 0x00008800ff087b82 */ /* 0x000ea20000000a00 */
[----:B------:R-:W-:Y:S01]  /*0030*/  ULDC.64 UR4, c[0x0][0x208] ;  /* 0x0000820000047ab9 */ /* 0x000fe20000000a00 */
[----:B------:R-:W3:Y:S06]  /*0040*/  S2R R5, SR_CTAID.X ;  /* 0x0000000000057919 */ /* 0x000eec0000002500 */
[----:B------:R-:W4:Y:S08]  /*0050*/  LDC.64 R14, c[0x0][0x218] ;  /* 0x00008600ff0e7b82 */ /* 0x000f300000000a00 */
[----:B------:R-:W5:Y:S08]  /*0060*/  LDC.64 R12, c[0x0][0x210] ;  /* 0x00008400ff0c7b82 */ /* 0x000f700000000a00 */
[----:B------:R-:W4:Y:S01]  /*0070*/  LDC.64 R16, c[0x0][0x228] ;  /* 0x00008a00ff107b82 */ /* 0x000f220000000a00 */
[----:B-1----:R-:W-:-:S07]  /*0080*/  IMAD.SHL.U32 R0, R0, 0x2, RZ ;  /* 0x0000000200007824 */ /* 0x002fce00078e00ff */
[----:B------:R-:W1:Y:S01]  /*0090*/  LDC.64 R18, c[0x0][0x230] ;  /* 0x00008c00ff127b82 */ /* 0x000e620000000a00 */
[----:B---3--:R-:W-:Y:S02]  /*00a0*/  SHF.R.S32.HI R3, RZ, 0x17, R5 ;  /* 0x00000017ff037819 */ /* 0x008fe40000011405 */
[----:B------:R-:W-:Y:S02]  /*00b0*/  LOP3.LUT R0, R0, 0xfe, RZ, 0xc0, !PT ;  /* 0x000000fe00007812 */ /* 0x000fe400078ec0ff */
[----:B------:R-:W-:-:S03]  /*00c0*/  SGXT R3, R3, 0x1 ;  /* 0x000000010303781a */ /* 0x000fc60000000200 */
[----:B------:R-:W-:Y:S01]  /*00d0*/  IMAD R0, R5, 0x100, R0 ;  /* 0x0000010005007824 */ /* 0x000fe200078e0200 */
[----:B------:R-:W-:-:S04]  /*00e0*/  CS2R R4, SRZ ;  /* 0x0000000000047805 */ /* 0x000fc8000001ff00 */
[----:B------:R-:W-:Y:S02]  /*00f0*/  LEA.HI R3, R3, R0, RZ, 0x4 ;  /* 0x0000000003037211 */ /* 0x000fe400078f20ff */
[----:B------:R-:W-:Y:S02]  /*0100*/  ISETP.GE.AND P0, PT, R0, 0x400, PT ;  /* 0x000004000000780c */ /* 0x000fe40003f06270 */
[----:B------:R-:W-:-:S04]  /*0110*/  SHF.R.S32.HI R3, RZ, 0x4, R3 ;  /* 0x00000004ff037819 */ /* 0x000fc80000011403 */
[----:B------:R-:W-:-:S04]  /*0120*/  LEA.HI R2, R3, R3, RZ, 0x4 ;  /* 0x0000000303027211 */ /* 0x000fc800078f20ff */
[----:B------:R-:W-:-:S04]  /*0130*/  LOP3.LUT R2, R2, 0xfffffff0, RZ, 0xc0, !PT ;  /* 0xfffffff002027812 */ /* 0x000fc800078ec0ff */
[----:B------:R-:W-:-:S05]  /*0140*/  IADD3 R11, R3, -R2, RZ ;  /* 0x80000002030b7210 */ /* 0x000fca0007ffe0ff */
[----:B--2---:R-:W-:-:S05]  /*0150*/  IMAD.WIDE R8, R11, 0x4, R8 ;  /* 0x000000040b087825 */ /* 0x004fca00078e0208 */
[----:B------:R-:W2:Y:S04]  /*0160*/  @!P0 LDG.E.EL R4, desc[UR4][R8.64] ;  /* 0x0000000408048981 */ /* 0x000ea8000c2e1900 */
[----:B------:R3:W2:Y:S01]  /*0170*/  @!P0 LDG.E.EL R5, desc[UR4][R8.64] ;  /* 0x0000000408058981 */ /* 0x0006a2000c2e1900 */
[----:B------:R-:W-:Y:S02]  /*0180*/  CS2R R6, SRZ ;  /* 0x0000000000067805 */ /* 0x000fe4000001ff00 */
[----:B------:R-:W-:Y:S01]  /*0190*/  CS2R R2, SRZ ;  /* 0x0000000000027805 */ /* 0x000fe2000001ff00 */
[----:B----4-:R-:W-:-:S04]  /*01a0*/  IMAD.WIDE R14, R11, 0x4, R14 ;  /* 0x000000040b0e7825 */ /* 0x010fc800078e020e */
[----:B-----5:R-:W-:Y:S01]  /*01b0*/  IMAD.WIDE R12, R0, 0x4, R12 ;  /* 0x00000004000c7825 */ /* 0x020fe200078e020c */
[----:B------:R-:W4:Y:S01]  /*01c0*/  @!P0 LDG.E.EL R7, desc[UR4][R14.64] ;  /* 0x000000040e078981 */ /* 0x000f22000c2e1900 */
[----:B---3--:R-:W-:Y:S02]  /*01d0*/  CS2R R8, SRZ ;  /* 0x0000000000087805 */ /* 0x008fe4000001ff00 */
[C---:B0-----:R-:W-:Y:S01]  /*01e0*/  IMAD.WIDE R16, R11.reuse, 0x4, R16 ;  /* 0x000000040b107825 */ /* 0x041fe200078e0210 */
[----:B------:R0:W3:Y:S03]  /*01f0*/  @!P0 LDG.E.EL R6, desc[UR4][R14.64] ;  /* 0x000000040e068981 */ /* 0x0000e6000c2e1900 */
[----:B-1----:R-:W-:Y:S01]  /*0200*/  IMAD.WIDE R18, R11, 0x4, R18 ;  /* 0x000000040b127825 */ /* 0x002fe200078e0212 */
[----:B------:R1:W4:Y:S01]  /*0210*/  @!P0 LDG.E.64 R2, desc[UR4][R12.64] ;  /* 0x000000040c028981 */ /* 0x000322000c1e1b00 */
[----:B------:R-:W-:-:S03]  /*0220*/  CS2R R10, SRZ ;  /* 0x00000000000a7805 */ /* 0x000fc6000001ff00 */
[----:B------:R-:W5:Y:S04]  /*0230*/  @!P0 LDG.E.EL R9, desc[UR4][R18.64] ;  /* 0x0000000412098981 */ /* 0x000f68000c2e1900 */
[----:B------:R-:W5:Y:S04]  /*0240*/  @!P0 LDG.E.EL R10, desc[UR4][R16.64] ;  /* 0x00000004100a8981 */ /* 0x000f68000c2e1900 */
[----:B------:R-:W3:Y:S04]  /*0250*/  @!P0 LDG.E.EL R11, desc[UR4][R16.64] ;  /* 0x00000004100b8981 */ /* 0x000ee8000c2e1900 */
[----:B------:R-:W3:Y:S01]  /*0260*/  @!P0 LDG.E.EL R8, desc[UR4][R18.64] ;  /* 0x0000000412088981 */ /* 0x000ee2000c2e1900 */
[----:B0-----:R-:W-:Y:S01]  /*0270*/  HFMA2.MMA R14, -RZ, RZ, 1.625, 0 ;  /* 0x3e800000ff0e7435 */ /* 0x001fe200000001ff */
[----:B--2---:R-:W-:Y:S01]  /*0280*/  FADD R4, R4, 9.9999997473787516356e-06 ;  /* 0x3727c5ac04047421 */ /* 0x004fe20000000000 */
[----:B------:R-:W-:-:S03]  /*0290*/  FADD R5, R5, 9.9999997473787516356e-06 ;  /* 0x3727c5ac05057421 */ /* 0x000fc60000000000 */
[----:B-1----:R-:W0:Y:S08]  /*02a0*/  MUFU.SQRT R12, R4 ;  /* 0x00000004000c7308 */ /* 0x002e300000002000 */
[----:B------:R1:W2:Y:S01]  /*02b0*/  MUFU.SQRT R13, R5 ;  /* 0x00000005000d7308 */ /* 0x0002a20000002000 */
[C---:B0-----:R-:W-:Y:S02]  /*02c0*/  FSETP.GT.AND P1, PT, R12.reuse, 8.50705917302346158658e+37, PT ;  /* 0x7e8000000c00780b */ /* 0x041fe40003f24000 */
[----:B------:R-:W-:Y:S01]  /*02d0*/  FSETP.GEU.AND P3, PT, R12, 1.175494350822287508e-38, PT ;  /* 0x008000000c00780b */ /* 0x000fe20003f6e000 */
[----:B-1----:R-:W0:Y:S01]  /*02e0*/  LDC.64 R4, c[0x0][0x238] ;  /* 0x00008e00ff047b82 */ /* 0x002e220000000a00 */
[----:B--2---:R-:W-:-:S02]  /*02f0*/  FSETP.GT.AND P2, PT, R13, 8.50705917302346158658e+37, PT ;  /* 0x7e8000000d00780b */ /* 0x004fc40003f44000 */
[----:B------:R-:W-:-:S07]  /*0300*/  FSETP.GEU.AND P4, PT, R13, 1.175494350822287508e-38, PT ;  /* 0x008000000d00780b */ /* 0x000fce0003f8e000 */
[----:B------:R-:W-:-:S04]  /*0310*/  @P1 FMUL R12, R12, 0.25 ;  /* 0x3e8000000c0c1820 */ /* 0x000fc80000400000 */
[----:B------:R-:W-:Y:S01]  /*0320*/  @!P3 FMUL R12, R12, 16777216 ;  /* 0x4b8000000c0cb820 */ /* 0x000fe20000400000 */
[----:B------:R-:W-:-:S04]  /*0330*/  @P2 FMUL R13, R13, 0.25 ;  /* 0x3e8000000d0d2820 */ /* 0x000fc80000400000 */
[----:B------:R-:W-:Y:S01]  /*0340*/  @!P4 FMUL R13, R13, 16777216 ;  /* 0x4b8000000d0dc820 */ /* 0x000fe20000400000 */
[----:B------:R-:W1:Y:S01]  /*0350*/  MUFU.RCP R12, R12 ;  /* 0x0000000c000c7308 */ /* 0x000e620000001000 */
[----:B------:R-:W-:-:S07]  /*0360*/  FSEL R15, R14, 1, P1 ;  /* 0x3f8000000e0f7808 */ /* 0x000fce0000800000 */
[----:B------:R-:W2:Y:S01]  /*0370*/  MUFU.RCP R13, R13 ;  /* 0x0000000d000d7308 */ /* 0x000ea20000001000 */
[----:B------:R-:W-:Y:S01]  /*0380*/  FSEL R14, R14, 1, P2 ;  /* 0x3f8000000e0e7808 */ /* 0x000fe20001000000 */
[----:B------:R-:W-:-:S04]  /*0390*/  @!P3 FMUL R15, R15, 16777216 ;  /* 0x4b8000000f0fb820 */ /* 0x000fc80000400000 */
[----:B------:R-:W-:Y:S01]  /*03a0*/  @!P4 FMUL R14, R14, 16777216 ;  /* 0x4b8000000e0ec820 */ /* 0x000fe20000400000 */
[----:B----4-:R-:W-:Y:S01]  /*03b0*/  FADD R2, -R7, R2 ;  /* 0x0000000207027221 */ /* 0x010fe20000000100 */
[----:B---3--:R-:W-:Y:S01]  /*03c0*/  FADD R3, -R6, R3 ;  /* 0x0000000306037221 */ /* 0x008fe20000000100 */
[----:B-1----:R-:W-:Y:S01]  /*03d0*/  FMUL R15, R12, R15 ;  /* 0x0000000f0c0f7220 */ /* 0x002fe20000400000 */
[----:B--2---:R-:W-:-:S03]  /*03e0*/  FMUL R14, R13, R14 ;  /* 0x0000000e0d0e7220 */ /* 0x004fc60000400000 */
[----:B------:R-:W-:Y:S01]  /*03f0*/  FMUL R2, R2, R15 ;  /* 0x0000000f02027220 */ /* 0x000fe20000400000 */
[----:B------:R-:W-:-:S03]  /*0400*/  FMUL R3, R3, R14 ;  /* 0x0000000e03037220 */ /* 0x000fc60000400000 */
[----:B-----5:R-:W-:Y:S01]  /*0410*/  FFMA R2, R2, R10, R9 ;  /* 0x0000000a02027223 */ /* 0x020fe20000000009 */
[----:B------:R-:W-:-:S04]  /*0420*/  FFMA R3, R3, R11, R8 ;  /* 0x0000000b03037223 */ /* 0x000fc80000000008 */
[----:B------:R-:W-:Y:S02]  /*0430*/  FSETP.GEU.AND P1, PT, R2, RZ, PT ;  /* 0x000000ff0200720b */ /* 0x000fe40003f2e000 */
[C---:B------:R-:W-:Y:S01]  /*0440*/  FSETP.GEU.AND P2, PT, R3.reuse, RZ, PT ;  /* 0x000000ff0300720b */ /* 0x040fe20003f4e000 */
[----:B0-----:R-:W-:Y:S01]  /*0450*/  IMAD.WIDE R4, R0, 0x4, R4 ;  /* 0x0000000400047825 */ /* 0x001fe200078e0204 */
[----:B------:R-:W-:Y:S02]  /*0460*/  FSEL R2, R2, RZ, P1 ;  /* 0x000000ff02027208 */ /* 0x000fe40000800000 */
[----:B------:R-:W-:Y:S01]  /*0470*/  FSEL R3, R3, RZ, P2 ;  /* 0x000000ff03037208 */ /* 0x000fe20001000000 */
[----:B------:R-:W-:Y:S08]  /*0480*/  @P0 EXIT ;  /* 0x000000000000094d */ /* 0x000ff00003800000 */
[----:B------:R-:W-:Y:S01]  /*0490*/  STG.E.64 desc[UR4][R4.64], R2 ;  /* 0x0000000204007986 */ /* 0x000fe2000c101b04 */
[----:B------:R-:W-:Y:S05]  /*04a0*/  EXIT ;  /* 0x000000000000794d */ /* 0x000fea0003800000 */
.L_x_0:
[----:B------:R-:W-:-:S00]  /*04b0*/  BRA `(.L_x_0) ;  /* 0xfffffffc00fc7947 */ /* 0x000fc0000383ffff */
[----:B------:R-:W-:-:S00]  /*04c0*/  NOP ;  /* 0x0000000000007918 */ /* 0x000fc00000000000 */
        /* <DEDUP_REMOVED lines=11> */
.L_x_1:


//--------------------- .nv.global.init           --------------------------
	.section	.nv.global.init,"aw",@progbits
.nv.global.init:
	.type		_$_str,@object
	.size		_$_str,(_$_str_$_2 - _$_str)
_$_str:
        /*0000*/ 	.byte	0x5f, 0x5f, 0x43, 0x55, 0x44, 0x41, 0x5f, 0x46, 0x54, 0x5a, 0x00
	.type		_$_str_$_2,@object
	.size		_$_str_$_2,(.L_1 - _$_str_$_2)
_$_str_$_2:
        /*000b*/ 	.byte	0x5f, 0x5f, 0x43, 0x55, 0x44, 0x41, 0x5f, 0x50, 0x52, 0x45, 0x43, 0x5f, 0x53, 0x51, 0x52, 0x54
        /*001b*/ 	.byte	0x00
.L_1:


//--------------------- .nv.constant0.triton_poi_fused__native_batch_norm_legit_no_training_relu_10 --------------------------
	.section	.nv.constant0.triton_poi_fused__native_batch_norm_legit_no_training_relu_10,"a",@progbits
	.sectionflags	@""
	.align	4
.nv.constant0.triton_poi_fused__native_batch_norm_legit_no_training_relu_10:
	.zero		580
